//
// Generated by NVIDIA NVVM Compiler
//
// Compiler Build ID: CL-36424714
// Cuda compilation tools, release 13.0, V13.0.88
// Based on NVVM 20.0.0
//

.version 9.0
.target sm_100
.address_size 64

	// .globl	_Z9matrixMulPfS_S_i

.visible .entry _Z9matrixMulPfS_S_i(
	.param .u64 .ptr .align 1 _Z9matrixMulPfS_S_i_param_0,
	.param .u64 .ptr .align 1 _Z9matrixMulPfS_S_i_param_1,
	.param .u64 .ptr .align 1 _Z9matrixMulPfS_S_i_param_2,
	.param .u32 _Z9matrixMulPfS_S_i_param_3
)
{
	.reg .pred 	%p<10>;
	.reg .b32 	%r<81>;
	.reg .b32 	%f<67>;
	.reg .b64 	%rd<48>;

	ld.param.u64 	%rd5, [_Z9matrixMulPfS_S_i_param_0];
	ld.param.u64 	%rd6, [_Z9matrixMulPfS_S_i_param_1];
	ld.param.u64 	%rd4, [_Z9matrixMulPfS_S_i_param_2];
	ld.param.u32 	%r44, [_Z9matrixMulPfS_S_i_param_3];
	cvta.to.global.u64 	%rd1, %rd6;
	cvta.to.global.u64 	%rd2, %rd5;
	mov.u32 	%r45, %ctaid.x;
	mov.u32 	%r46, %ntid.x;
	mov.u32 	%r47, %tid.x;
	mad.lo.s32 	%r1, %r45, %r46, %r47;
	mov.u32 	%r48, %ctaid.y;
	mov.u32 	%r49, %ntid.y;
	mul.lo.s32 	%r2, %r48, %r49;
	mov.u32 	%r3, %tid.y;
	add.s32 	%r50, %r2, %r3;
	max.s32 	%r51, %r1, %r50;
	setp.ge.s32 	%p1, %r51, %r44;
	@%p1 bra 	$L__BB0_13;
	mul.lo.s32 	%r5, %r44, %r1;
	and.b32  	%r6, %r44, 7;
	setp.lt.u32 	%p2, %r44, 8;
	mov.f32 	%f66, 0f00000000;
	mov.b32 	%r79, 0;
	@%p2 bra 	$L__BB0_4;
	and.b32  	%r79, %r44, 2147483640;
	neg.s32 	%r77, %r79;
	add.s32 	%r53, %r3, %r44;
	add.s32 	%r76, %r53, %r2;
	shl.b32 	%r10, %r44, 3;
	shl.b32 	%r54, %r44, 1;
	add.s32 	%r75, %r50, %r54;
	mad.lo.s32 	%r74, %r44, 3, %r50;
	shl.b32 	%r55, %r44, 2;
	add.s32 	%r73, %r50, %r55;
	mad.lo.s32 	%r72, %r44, 5, %r50;
	mad.lo.s32 	%r71, %r44, 6, %r50;
	mad.lo.s32 	%r70, %r44, 7, %r50;
	add.s64 	%rd3, %rd2, 16;
	mov.f32 	%f66, 0f00000000;
	mov.u32 	%r68, %r5;
	mov.u32 	%r69, %r50;
$L__BB0_3:
	.pragma "nounroll";
	mul.wide.s32 	%rd7, %r68, 4;
	add.s64 	%rd8, %rd3, %rd7;
	ld.global.f32 	%f16, [%rd8+-16];
	mul.wide.u32 	%rd9, %r69, 4;
	add.s64 	%rd10, %rd1, %rd9;
	ld.global.f32 	%f17, [%rd10];
	fma.rn.f32 	%f18, %f16, %f17, %f66;
	ld.global.f32 	%f19, [%rd8+-12];
	mul.wide.u32 	%rd11, %r76, 4;
	add.s64 	%rd12, %rd1, %rd11;
	ld.global.f32 	%f20, [%rd12];
	fma.rn.f32 	%f21, %f19, %f20, %f18;
	ld.global.f32 	%f22, [%rd8+-8];
	mul.wide.u32 	%rd13, %r75, 4;
	add.s64 	%rd14, %rd1, %rd13;
	ld.global.f32 	%f23, [%rd14];
	fma.rn.f32 	%f24, %f22, %f23, %f21;
	ld.global.f32 	%f25, [%rd8+-4];
	mul.wide.u32 	%rd15, %r74, 4;
	add.s64 	%rd16, %rd1, %rd15;
	ld.global.f32 	%f26, [%rd16];
	fma.rn.f32 	%f27, %f25, %f26, %f24;
	ld.global.f32 	%f28, [%rd8];
	mul.wide.u32 	%rd17, %r73, 4;
	add.s64 	%rd18, %rd1, %rd17;
	ld.global.f32 	%f29, [%rd18];
	fma.rn.f32 	%f30, %f28, %f29, %f27;
	ld.global.f32 	%f31, [%rd8+4];
	mul.wide.u32 	%rd19, %r72, 4;
	add.s64 	%rd20, %rd1, %rd19;
	ld.global.f32 	%f32, [%rd20];
	fma.rn.f32 	%f33, %f31, %f32, %f30;
	ld.global.f32 	%f34, [%rd8+8];
	mul.wide.u32 	%rd21, %r71, 4;
	add.s64 	%rd22, %rd1, %rd21;
	ld.global.f32 	%f35, [%rd22];
	fma.rn.f32 	%f36, %f34, %f35, %f33;
	ld.global.f32 	%f37, [%rd8+12];
	mul.wide.u32 	%rd23, %r70, 4;
	add.s64 	%rd24, %rd1, %rd23;
	ld.global.f32 	%f38, [%rd24];
	fma.rn.f32 	%f66, %f37, %f38, %f36;
	add.s32 	%r77, %r77, 8;
	add.s32 	%r76, %r76, %r10;
	add.s32 	%r75, %r75, %r10;
	add.s32 	%r74, %r74, %r10;
	add.s32 	%r73, %r73, %r10;
	add.s32 	%r72, %r72, %r10;
	add.s32 	%r71, %r71, %r10;
	add.s32 	%r70, %r70, %r10;
	add.s32 	%r69, %r69, %r10;
	add.s32 	%r68, %r68, 8;
	setp.ne.s32 	%p3, %r77, 0;
	@%p3 bra 	$L__BB0_3;
$L__BB0_4:
	setp.eq.s32 	%p4, %r6, 0;
	@%p4 bra 	$L__BB0_12;
	and.b32  	%r38, %r44, 3;
	setp.lt.u32 	%p5, %r6, 4;
	@%p5 bra 	$L__BB0_7;
	add.s32 	%r56, %r79, %r5;
	mul.wide.s32 	%rd25, %r56, 4;
	add.s64 	%rd26, %rd2, %rd25;
	ld.global.f32 	%f40, [%rd26];
	mad.lo.s32 	%r57, %r79, %r44, %r50;
	mul.wide.u32 	%rd27, %r57, 4;
	add.s64 	%rd28, %rd1, %rd27;
	ld.global.f32 	%f41, [%rd28];
	fma.rn.f32 	%f42, %f40, %f41, %f66;
	ld.global.f32 	%f43, [%rd26+4];
	add.s32 	%r58, %r57, %r44;
	mul.wide.u32 	%rd29, %r58, 4;
	add.s64 	%rd30, %rd1, %rd29;
	ld.global.f32 	%f44, [%rd30];
	fma.rn.f32 	%f45, %f43, %f44, %f42;
	ld.global.f32 	%f46, [%rd26+8];
	add.s32 	%r59, %r58, %r44;
	mul.wide.u32 	%rd31, %r59, 4;
	add.s64 	%rd32, %rd1, %rd31;
	ld.global.f32 	%f47, [%rd32];
	fma.rn.f32 	%f48, %f46, %f47, %f45;
	ld.global.f32 	%f49, [%rd26+12];
	add.s32 	%r60, %r59, %r44;
	mul.wide.u32 	%rd33, %r60, 4;
	add.s64 	%rd34, %rd1, %rd33;
	ld.global.f32 	%f50, [%rd34];
	fma.rn.f32 	%f66, %f49, %f50, %f48;
	add.s32 	%r79, %r79, 4;
$L__BB0_7:
	setp.eq.s32 	%p6, %r38, 0;
	@%p6 bra 	$L__BB0_12;
	setp.eq.s32 	%p7, %r38, 1;
	@%p7 bra 	$L__BB0_10;
	add.s32 	%r61, %r79, %r5;
	mul.wide.s32 	%rd35, %r61, 4;
	add.s64 	%rd36, %rd2, %rd35;
	ld.global.f32 	%f52, [%rd36];
	mad.lo.s32 	%r62, %r79, %r44, %r50;
	mul.wide.u32 	%rd37, %r62, 4;
	add.s64 	%rd38, %rd1, %rd37;
	ld.global.f32 	%f53, [%rd38];
	fma.rn.f32 	%f54, %f52, %f53, %f66;
	ld.global.f32 	%f55, [%rd36+4];
	add.s32 	%r63, %r62, %r44;
	mul.wide.u32 	%rd39, %r63, 4;
	add.s64 	%rd40, %rd1, %rd39;
	ld.global.f32 	%f56, [%rd40];
	fma.rn.f32 	%f66, %f55, %f56, %f54;
	add.s32 	%r79, %r79, 2;
$L__BB0_10:
	and.b32  	%r64, %r44, 1;
	setp.eq.b32 	%p8, %r64, 1;
	not.pred 	%p9, %p8;
	@%p9 bra 	$L__BB0_12;
	add.s32 	%r65, %r79, %r5;
	mul.wide.s32 	%rd41, %r65, 4;
	add.s64 	%rd42, %rd2, %rd41;
	ld.global.f32 	%f57, [%rd42];
	mad.lo.s32 	%r66, %r79, %r44, %r50;
	mul.wide.u32 	%rd43, %r66, 4;
	add.s64 	%rd44, %rd1, %rd43;
	ld.global.f32 	%f58, [%rd44];
	fma.rn.f32 	%f66, %f57, %f58, %f66;
$L__BB0_12:
	add.s32 	%r67, %r5, %r50;
	cvta.to.global.u64 	%rd45, %rd4;
	mul.wide.s32 	%rd46, %r67, 4;
	add.s64 	%rd47, %rd45, %rd46;
	st.global.f32 	[%rd47], %f66;
$L__BB0_13:
	ret;

}


// ===== COMPILED SASS (sm_100) =====

	.target	sm_100

	.elftype	@"ET_EXEC"


//--------------------- .note.nv.tkinfo           --------------------------
	.section	.note.nv.tkinfo,"",@"SHT_NOTE"
	.sectionflags	@"SHF_NOTE_NV_TKINFO"
	.tkinfo
        /*0018*/ 	.word	0x00000002
        /*0030*/ 	.string	""
        /*0030*/ 	.string	"ptxas"
        /*0030*/ 	.string	"Cuda compilation tools, release 13.0, V13.0.88"
        /*0030*/ 	.string	"Build cuda_13.0.r13.0/compiler.36424714_0"
        /*0030*/ 	.string	"-arch sm_100 -m 64 "



//--------------------- .note.nv.cuinfo           --------------------------
	.section	.note.nv.cuinfo,"",@"SHT_NOTE"
	.sectionflags	@"SHF_NOTE_NV_CUINFO"
        /*0018*/ 	.short	0x0002
        /*001a*/ 	.short	0x0064
        /*001c*/ 	.short	0x0082
	.zero		2


//--------------------- .nv.info                  --------------------------
	.section	.nv.info,"",@"SHT_CUDA_INFO"
	.align	4


	//----- nvinfo : EIATTR_REGCOUNT
	.align		4
        /*0000*/ 	.byte	0x04, 0x2f
        /*0002*/ 	.short	(.L_1 - .L_0)
	.align		4
.L_0:
        /*0004*/ 	.word	index@(_Z9matrixMulPfS_S_i)
        /*0008*/ 	.word	0x00000020


	//----- nvinfo : EIATTR_FRAME_SIZE
	.align		4
.L_1:
        /*000c*/ 	.byte	0x04, 0x11
        /*000e*/ 	.short	(.L_3 - .L_2)
	.align		4
.L_2:
        /*0010*/ 	.word	index@(_Z9matrixMulPfS_S_i)
        /*0014*/ 	.word	0x00000000


	//----- nvinfo : EIATTR_MIN_STACK_SIZE
	.align		4
.L_3:
        /*0018*/ 	.byte	0x04, 0x12
        /*001a*/ 	.short	(.L_5 - .L_4)
	.align		4
.L_4:
        /*001c*/ 	.word	index@(_Z9matrixMulPfS_S_i)
        /*0020*/ 	.word	0x00000000
.L_5:


//--------------------- .nv.compat                --------------------------
	.section	.nv.compat,"",@"SHT_CUDA_COMPAT_INFO"
	.align	4
        /*0000*/ 	.byte	0x02, 0x09, 0x00, 0x00, 0x02, 0x02, 0x01, 0x00, 0x02, 0x05, 0x05, 0x00, 0x03, 0x07, 0x01, 0x01
        /*0010*/ 	.byte	0x02, 0x03, 0x00, 0x00, 0x02, 0x06, 0x01, 0x00, 0x04, 0x0b, 0x08, 0x00, 0x09, 0x00, 0x00, 0x00
        /*0020*/ 	.byte	0x00, 0x00, 0x00, 0x00


//--------------------- .nv.info._Z9matrixMulPfS_S_i --------------------------
	.section	.nv.info._Z9matrixMulPfS_S_i,"",@"SHT_CUDA_INFO"
	.sectionflags	@""
	.align	4


	//----- nvinfo : EIATTR_CUDA_API_VERSION
	.align		4
        /*0000*/ 	.byte	0x04, 0x37
        /*0002*/ 	.short	(.L_7 - .L_6)
.L_6:
        /*0004*/ 	.word	0x00000082


	//----- nvinfo : EIATTR_KPARAM_INFO
	.align		4
.L_7:
        /*0008*/ 	.byte	0x04, 0x17
        /*000a*/ 	.short	(.L_9 - .L_8)
.L_8:
        /*000c*/ 	.word	0x00000000
        /*0010*/ 	.short	0x0003
        /*0012*/ 	.short	0x0018
        /*0014*/ 	.byte	0x00, 0xf0, 0x11, 0x00


	//----- nvinfo : EIATTR_KPARAM_INFO
	.align		4
.L_9:
        /*0018*/ 	.byte	0x04, 0x17
        /*001a*/ 	.short	(.L_11 - .L_10)
.L_10:
        /*001c*/ 	.word	0x00000000
        /*0020*/ 	.short	0x0002
        /*0022*/ 	.short	0x0010
        /*0024*/ 	.byte	0x00, 0xf5, 0x21, 0x00


	//----- nvinfo : EIATTR_KPARAM_INFO
	.align		4
.L_11:
        /*0028*/ 	.byte	0x04, 0x17
        /*002a*/ 	.short	(.L_13 - .L_12)
.L_12:
        /*002c*/ 	.word	0x00000000
        /*0030*/ 	.short	0x0001
        /*0032*/ 	.short	0x0008
        /*0034*/ 	.byte	0x00, 0xf5, 0x21, 0x00


	//----- nvinfo : EIATTR_KPARAM_INFO
	.align		4
.L_13:
        /*0038*/ 	.byte	0x04, 0x17
        /*003a*/ 	.short	(.L_15 - .L_14)
.L_14:
        /*003c*/ 	.word	0x00000000
        /*0040*/ 	.short	0x0000
        /*0042*/ 	.short	0x0000
        /*0044*/ 	.byte	0x00, 0xf5, 0x21, 0x00


	//----- nvinfo : EIATTR_SPARSE_MMA_MASK
	.align		4
.L_15:
        /*0048*/ 	.byte	0x03, 0x50
        /*004a*/ 	.short	0x0000


	//----- nvinfo : EIATTR_MAXREG_COUNT
	.align		4
        /*004c*/ 	.byte	0x03, 0x1b
        /*004e*/ 	.short	0x00ff


	//----- nvinfo : EIATTR_MERCURY_ISA_VERSION
	.align		4
        /*0050*/ 	.byte	0x03, 0x5f
        /*0052*/ 	.short	0x0101


	//----- nvinfo : EIATTR_VRC_CTA_INIT_COUNT
	.align		4
        /*0054*/ 	.byte	0x02, 0x4a
	.zero		1
	.zero		1


	//----- nvinfo : EIATTR_EXIT_INSTR_OFFSETS
	.align		4
        /*0058*/ 	.byte	0x04, 0x1c
        /*005a*/ 	.short	(.L_17 - .L_16)


	//   ....[0]....
.L_16:
        /*005c*/ 	.word	0x000000d0


	//   ....[1]....
        /*0060*/ 	.word	0x00000930


	//----- nvinfo : EIATTR_CBANK_PARAM_SIZE
	.align		4
.L_17:
        /*0064*/ 	.byte	0x03, 0x19
        /*0066*/ 	.short	0x001c


	//----- nvinfo : EIATTR_PARAM_CBANK
	.align		4
        /*0068*/ 	.byte	0x04, 0x0a
        /*006a*/ 	.short	(.L_19 - .L_18)
	.align		4
.L_18:
        /*006c*/ 	.word	index@(.nv.constant0._Z9matrixMulPfS_S_i)
        /*0070*/ 	.short	0x0380
        /*0072*/ 	.short	0x001c


	//----- nvinfo : EIATTR_SW_WAR
	.align		4
.L_19:
        /*0074*/ 	.byte	0x04, 0x36
        /*0076*/ 	.short	(.L_21 - .L_20)
.L_20:
        /*0078*/ 	.word	0x00000008
.L_21:


//--------------------- .nv.callgraph             --------------------------
	.section	.nv.callgraph,"",@"SHT_CUDA_CALLGRAPH"
	.align	4
	.sectionentsize	8
	.align		4
        /*0000*/ 	.word	0x00000000
	.align		4
        /*0004*/ 	.word	0xffffffff
	.align		4
        /*0008*/ 	.word	0x00000000
	.align		4
        /*000c*/ 	.word	0xfffffffe
	.align		4
        /*0010*/ 	.word	0x00000000
	.align		4
        /*0014*/ 	.word	0xfffffffd
	.align		4
        /*0018*/ 	.word	0x00000000
	.align		4
        /*001c*/ 	.word	0xfffffffc


//--------------------- .text._Z9matrixMulPfS_S_i --------------------------
	.section	.text._Z9matrixMulPfS_S_i,"ax",@progbits
	.align	128
        .global         _Z9matrixMulPfS_S_i
        .type           _Z9matrixMulPfS_S_i,@function
        .size           _Z9matrixMulPfS_S_i,(.L_x_5 - _Z9matrixMulPfS_S_i)
        .other          _Z9matrixMulPfS_S_i,@"STO_CUDA_ENTRY STV_DEFAULT"
_Z9matrixMulPfS_S_i:
.text._Z9matrixMulPfS_S_i:
[----:B------:R-:W-:Y:S01]  /*0000*/  LDC R1, c[0x0][0x37c] ;  /* 0x0000df00ff017b82 */ /* 0x000fe20000000800 */
[----:B------:R-:W0:Y:S07]  /*0010*/  S2R R3, SR_TID.X ;  /* 0x0000000000037919 */ /* 0x000e2e0000002100 */
[----:B------:R-:W1:Y:S01]  /*0020*/  S2UR UR4, SR_CTAID.Y ;  /* 0x00000000000479c3 */ /* 0x000e620000002600 */
[----:B------:R-:W2:Y:S07]  /*0030*/  S2R R9, SR_TID.Y ;  /* 0x0000000000097919 */ /* 0x000eae0000002200 */
[----:B------:R-:W0:Y:S08]  /*0040*/  S2UR UR6, SR_CTAID.X ;  /* 0x00000000000679c3 */ /* 0x000e300000002500 */
[----:B------:R-:W0:Y:S01]  /*0050*/  LDC R4, c[0x0][0x360] ;  /* 0x0000d800ff047b82 */ /* 0x000e220000000800 */
[----:B------:R-:W1:Y:S07]  /*0060*/  LDCU UR5, c[0x0][0x364] ;  /* 0x00006c80ff0577ac */ /* 0x000e6e0008000800 */
[----:B------:R-:W3:Y:S01]  /*0070*/  LDC R0, c[0x0][0x398] ;  /* 0x0000e600ff007b82 */ /* 0x000ee20000000800 */
[----:B-1----:R-:W-:Y:S01]  /*0080*/  UIMAD UR4, UR4, UR5, URZ ;  /* 0x00000005040472a4 */ /* 0x002fe2000f8e02ff */
[----:B0-----:R-:W-:-:S05]  /*0090*/  IMAD R4, R4, UR6, R3 ;  /* 0x0000000604047c24 */ /* 0x001fca000f8e0203 */
[----:B--2---:R-:W-:-:S04]  /*00a0*/  IADD3 R3, PT, PT, R9, UR4, RZ ;  /* 0x0000000409037c10 */ /* 0x004fc8000fffe0ff */
[----:B------:R-:W-:-:S04]  /*00b0*/  VIMNMX R5, PT, PT, R4, R3, !PT ;  /* 0x0000000304057248 */ /* 0x000fc80007fe0100 */
[----:B---3--:R-:W-:-:S13]  /*00c0*/  ISETP.GE.AND P0, PT, R5, R0, PT ;  /* 0x000000000500720c */ /* 0x008fda0003f06270 */
[----:B------:R-:W-:Y:S05]  /*00d0*/  @P0 EXIT ;  /* 0x000000000000094d */ /* 0x000fea0003800000 */
[C---:B------:R-:W-:Y:S01]  /*00e0*/  ISETP.GE.U32.AND P1, PT, R0.reuse, 0x8, PT ;  /* 0x000000080000780c */ /* 0x040fe20003f26070 */
[----:B------:R-:W0:Y:S01]  /*00f0*/  LDCU.64 UR8, c[0x0][0x358] ;  /* 0x00006b00ff0877ac */ /* 0x000e220008000a00 */
[----:B------:R-:W-:Y:S01]  /*0100*/  LOP3.LUT R2, R0, 0x7, RZ, 0xc0, !PT ;  /* 0x0000000700027812 */ /* 0x000fe200078ec0ff */
[----:B------:R-:W-:Y:S02]  /*0110*/  HFMA2 R10, -RZ, RZ, 0, 0 ;  /* 0x00000000ff0a7431 */ /* 0x000fe400000001ff */
[----:B------:R-:W-:Y:S01]  /*0120*/  IMAD R4, R4, R0, RZ ;  /* 0x0000000004047224 */ /* 0x000fe200078e02ff */
[----:B------:R-:W-:Y:S02]  /*0130*/  MOV R7, RZ ;  /* 0x000000ff00077202 */ /* 0x000fe40000000f00 */
[----:B------:R-:W-:-:S05]  /*0140*/  ISETP.NE.AND P0, PT, R2, RZ, PT ;  /* 0x000000ff0200720c */ /* 0x000fca0003f05270 */
[----:B------:R-:W-:Y:S08]  /*0150*/  @!P1 BRA `(.L_x_0) ;  /* 0x0000000000fc9947 */ /* 0x000ff00003800000 */
[----:B------:R-:W1:Y:S01]  /*0160*/  LDCU.64 UR6, c[0x0][0x380] ;  /* 0x00007000ff0677ac */ /* 0x000e620008000a00 */
[C---:B------:R-:W-:Y:S01]  /*0170*/  LOP3.LUT R7, R0.reuse, 0x7ffffff8, RZ, 0xc0, !PT ;  /* 0x7ffffff800077812 */ /* 0x040fe200078ec0ff */
[C-C-:B------:R-:W-:Y:S01]  /*0180*/  IMAD R11, R0.reuse, 0x3, R3.reuse ;  /* 0x00000003000b7824 */ /* 0x140fe200078e0203 */
[CC--:B------:R-:W-:Y:S01]  /*0190*/  LEA R5, R0.reuse, R3.reuse, 0x1 ;  /* 0x0000000300057211 */ /* 0x0c0fe200078e08ff */
[C-C-:B------:R-:W-:Y:S01]  /*01a0*/  IMAD R15, R0.reuse, 0x5, R3.reuse ;  /* 0x00000005000f7824 */ /* 0x140fe200078e0203 */
[CC--:B------:R-:W-:Y:S01]  /*01b0*/  LEA R13, R0.reuse, R3.reuse, 0x2 ;  /* 0x00000003000d7211 */ /* 0x0c0fe200078e10ff */
[C-C-:B------:R-:W-:Y:S01]  /*01c0*/  IMAD R17, R0.reuse, 0x6, R3.reuse ;  /* 0x0000000600117824 */ /* 0x140fe200078e0203 */
[----:B------:R-:W-:Y:S01]  /*01d0*/  MOV R10, RZ ;  /* 0x000000ff000a7202 */ /* 0x000fe20000000f00 */
[----:B------:R-:W-:Y:S01]  /*01e0*/  IMAD R25, R0, 0x7, R3 ;  /* 0x0000000700197824 */ /* 0x000fe200078e0203 */
[----:B------:R-:W-:Y:S02]  /*01f0*/  MOV R8, R4 ;  /* 0x0000000400087202 */ /* 0x000fe40000000f00 */
[----:B------:R-:W-:-:S02]  /*0200*/  MOV R29, R3 ;  /* 0x00000003001d7202 */ /* 0x000fc40000000f00 */
[----:B------:R-:W-:Y:S02]  /*0210*/  IADD3 R6, PT, PT, -R7, RZ, RZ ;  /* 0x000000ff07067210 */ /* 0x000fe40007ffe1ff */
[----:B------:R-:W-:Y:S01]  /*0220*/  IADD3 R9, PT, PT, R0, UR4, R9 ;  /* 0x0000000400097c10 */ /* 0x000fe2000fffe009 */
[----:B-1----:R-:W-:-:S04]  /*0230*/  UIADD3 UR5, UP0, UPT, UR6, 0x10, URZ ;  /* 0x0000001006057890 */ /* 0x002fc8000ff1e0ff */
[----:B------:R-:W-:-:S12]  /*0240*/  UIADD3.X UR4, UPT, UPT, URZ, UR7, URZ, UP0, !UPT ;  /* 0x00000007ff047290 */ /* 0x000fd800087fe4ff */
.L_x_1:
[----:B------:R-:W1:Y:S01]  /*0250*/  LDC.64 R18, c[0x0][0x388] ;  /* 0x0000e200ff127b82 */ /* 0x000e620000000a00 */
[----:B------:R-:W-:Y:S02]  /*0260*/  MOV R20, UR5 ;  /* 0x0000000500147c02 */ /* 0x000fe40008000f00 */
[----:B------:R-:W-:-:S03]  /*0270*/  MOV R21, UR4 ;  /* 0x0000000400157c02 */ /* 0x000fc60008000f00 */
[----:B------:R-:W-:-:S05]  /*0280*/  IMAD.WIDE R20, R8, 0x4, R20 ;  /* 0x0000000408147825 */ /* 0x000fca00078e0214 */
[----:B0-----:R-:W2:Y:S04]  /*0290*/  LDG.E R12, desc[UR8][R20.64+-0x10] ;  /* 0xfffff008140c7981 */ /* 0x001ea8000c1e1900 */
[----:B------:R-:W3:Y:S04]  /*02a0*/  LDG.E R14, desc[UR8][R20.64+-0xc] ;  /* 0xfffff408140e7981 */ /* 0x000ee8000c1e1900 */
[----:B------:R-:W4:Y:S01]  /*02b0*/  LDG.E R28, desc[UR8][R20.64+-0x8] ;  /* 0xfffff808141c7981 */ /* 0x000f22000c1e1900 */
[----:B-1----:R-:W-:-:S03]  /*02c0*/  IMAD.WIDE.U32 R22, R29, 0x4, R18 ;  /* 0x000000041d167825 */ /* 0x002fc600078e0012 */
[----:B------:R-:W5:Y:S04]  /*02d0*/  LDG.E R16, desc[UR8][R20.64+-0x4] ;  /* 0xfffffc0814107981 */ /* 0x000f68000c1e1900 */
[----:B------:R-:W2:Y:S01]  /*02e0*/  LDG.E R23, desc[UR8][R22.64] ;  /* 0x0000000816177981 */ /* 0x000ea2000c1e1900 */
[----:B------:R-:W-:-:S04]  /*02f0*/  IMAD.WIDE.U32 R26, R9, 0x4, R18 ;  /* 0x00000004091a7825 */ /* 0x000fc800078e0012 */
[----:B--2---:R-:W-:Y:S01]  /*0300*/  FFMA R10, R12, R23, R10 ;  /* 0x000000170c0a7223 */ /* 0x004fe2000000000a */
[--C-:B------:R-:W-:Y:S01]  /*0310*/  IMAD.WIDE.U32 R22, R5, 0x4, R18.reuse ;  /* 0x0000000405167825 */ /* 0x100fe200078e0012 */
[----:B------:R0:W3:Y:S05]  /*0320*/  LDG.E R12, desc[UR8][R26.64] ;  /* 0x000000081a0c7981 */ /* 0x0000ea000c1e1900 */
[----:B------:R-:W4:Y:S01]  /*0330*/  LDG.E R23, desc[UR8][R22.64] ;  /* 0x0000000816177981 */ /* 0x000f22000c1e1900 */
[----:B0-----:R-:W-:-:S05]  /*0340*/  IMAD.WIDE.U32 R26, R11, 0x4, R18 ;  /* 0x000000040b1a7825 */ /* 0x001fca00078e0012 */
[----:B------:R0:W5:Y:S02]  /*0350*/  LDG.E R24, desc[UR8][R26.64] ;  /* 0x000000081a187981 */ /* 0x000164000c1e1900 */
[----:B0-----:R-:W-:-:S04]  /*0360*/  IMAD.WIDE.U32 R26, R13, 0x4, R18 ;  /* 0x000000040d1a7825 */ /* 0x001fc800078e0012 */
[----:B---3--:R-:W-:Y:S02]  /*0370*/  FFMA R10, R14, R12, R10 ;  /* 0x0000000c0e0a7223 */ /* 0x008fe4000000000a */
[----:B------:R-:W2:Y:S02]  /*0380*/  LDG.E R14, desc[UR8][R20.64+0x4] ;  /* 0x00000408140e7981 */ /* 0x000ea4000c1e1900 */
[----:B----4-:R-:W-:Y:S01]  /*0390*/  FFMA R10, R28, R23, R10 ;  /* 0x000000171c0a7223 */ /* 0x010fe2000000000a */
[----:B------:R-:W-:Y:S01]  /*03a0*/  IMAD.WIDE.U32 R22, R15, 0x4, R18 ;  /* 0x000000040f167825 */ /* 0x000fe200078e0012 */
[----:B------:R-:W3:Y:S04]  /*03b0*/  LDG.E R12, desc[UR8][R20.64+0x8] ;  /* 0x00000808140c7981 */ /* 0x000ee8000c1e1900 */
[----:B------:R-:W4:Y:S01]  /*03c0*/  LDG.E R28, desc[UR8][R20.64+0xc] ;  /* 0x00000c08141c7981 */ /* 0x000f22000c1e1900 */
[----:B-----5:R-:W-:-:S03]  /*03d0*/  FFMA R10, R16, R24, R10 ;  /* 0x00000018100a7223 */ /* 0x020fc6000000000a */
[----:B------:R-:W2:Y:S04]  /*03e0*/  LDG.E R23, desc[UR8][R22.64] ;  /* 0x0000000816177981 */ /* 0x000ea8000c1e1900 */
[----:B------:R0:W5:Y:S04]  /*03f0*/  LDG.E R24, desc[UR8][R26.64] ;  /* 0x000000081a187981 */ /* 0x000168000c1e1900 */
[----:B------:R-:W5:Y:S01]  /*0400*/  LDG.E R16, desc[UR8][R20.64] ;  /* 0x0000000814107981 */ /* 0x000f62000c1e1900 */
[----:B0-----:R-:W-:-:S04]  /*0410*/  IMAD.WIDE.U32 R26, R17, 0x4, R18 ;  /* 0x00000004111a7825 */ /* 0x001fc800078e0012 */
[----:B------:R-:W-:Y:S02]  /*0420*/  IMAD.WIDE.U32 R18, R25, 0x4, R18 ;  /* 0x0000000419127825 */ /* 0x000fe400078e0012 */
[----:B------:R-:W3:Y:S04]  /*0430*/  LDG.E R27, desc[UR8][R26.64] ;  /* 0x000000081a1b7981 */ /* 0x000ee8000c1e1900 */
[----:B------:R-:W4:Y:S01]  /*0440*/  LDG.E R19, desc[UR8][R18.64] ;  /* 0x0000000812137981 */ /* 0x000f22000c1e1900 */
[----:B------:R-:W-:-:S04]  /*0450*/  IADD3 R6, PT, PT, R6, 0x8, RZ ;  /* 0x0000000806067810 */ /* 0x000fc80007ffe0ff */
[----:B------:R-:W-:Y:S02]  /*0460*/  ISETP.NE.AND P1, PT, R6, RZ, PT ;  /* 0x000000ff0600720c */ /* 0x000fe40003f25270 */
[C---:B------:R-:W-:Y:S02]  /*0470*/  LEA R9, R0.reuse, R9, 0x3 ;  /* 0x0000000900097211 */ /* 0x040fe400078e18ff */
[C---:B------:R-:W-:Y:S02]  /*0480*/  LEA R5, R0.reuse, R5, 0x3 ;  /* 0x0000000500057211 */ /* 0x040fe400078e18ff */
[C---:B------:R-:W-:Y:S02]  /*0490*/  LEA R11, R0.reuse, R11, 0x3 ;  /* 0x0000000b000b7211 */ /* 0x040fe400078e18ff */
[C---:B------:R-:W-:Y:S02]  /*04a0*/  LEA R13, R0.reuse, R13, 0x3 ;  /* 0x0000000d000d7211 */ /* 0x040fe400078e18ff */
[----:B------:R-:W-:-:S02]  /*04b0*/  LEA R15, R0, R15, 0x3 ;  /* 0x0000000f000f7211 */ /* 0x000fc400078e18ff */
[C---:B------:R-:W-:Y:S02]  /*04c0*/  LEA R17, R0.reuse, R17, 0x3 ;  /* 0x0000001100117211 */ /* 0x040fe400078e18ff */
[C---:B------:R-:W-:Y:S02]  /*04d0*/  LEA R25, R0.reuse, R25, 0x3 ;  /* 0x0000001900197211 */ /* 0x040fe400078e18ff */
[----:B------:R-:W-:Y:S02]  /*04e0*/  LEA R29, R0, R29, 0x3 ;  /* 0x0000001d001d7211 */ /* 0x000fe400078e18ff */
[----:B------:R-:W-:Y:S01]  /*04f0*/  IADD3 R8, PT, PT, R8, 0x8, RZ ;  /* 0x0000000808087810 */ /* 0x000fe20007ffe0ff */
[----:B-----5:R-:W-:-:S04]  /*0500*/  FFMA R10, R16, R24, R10 ;  /* 0x00000018100a7223 */ /* 0x020fc8000000000a */
[----:B--2---:R-:W-:-:S04]  /*0510*/  FFMA R10, R14, R23, R10 ;  /* 0x000000170e0a7223 */ /* 0x004fc8000000000a */
[----:B---3--:R-:W-:-:S04]  /*0520*/  FFMA R10, R12, R27, R10 ;  /* 0x0000001b0c0a7223 */ /* 0x008fc8000000000a */
[----:B----4-:R-:W-:Y:S01]  /*0530*/  FFMA R10, R28, R19, R10 ;  /* 0x000000131c0a7223 */ /* 0x010fe2000000000a */
[----:B------:R-:W-:Y:S06]  /*0540*/  @P1 BRA `(.L_x_1) ;  /* 0xfffffffc00401947 */ /* 0x000fec000383ffff */
.L_x_0:
[----:B------:R-:W-:Y:S05]  /*0550*/  @!P0 BRA `(.L_x_2) ;  /* 0x0000000000e48947 */ /* 0x000fea0003800000 */
[----:B------:R-:W-:Y:S02]  /*0560*/  ISETP.GE.U32.AND P0, PT, R2, 0x4, PT ;  /* 0x000000040200780c */ /* 0x000fe40003f06070 */
[----:B------:R-:W-:-:S04]  /*0570*/  LOP3.LUT R6, R0, 0x3, RZ, 0xc0, !PT ;  /* 0x0000000300067812 */ /* 0x000fc800078ec0ff */
[----:B------:R-:W-:-:S07]  /*0580*/  ISETP.NE.AND P1, PT, R6, RZ, PT ;  /* 0x000000ff0600720c */ /* 0x000fce0003f25270 */
[----:B------:R-:W-:Y:S06]  /*0590*/  @!P0 BRA `(.L_x_3) ;  /* 0x0000000000648947 */ /* 0x000fec0003800000 */
[----:B------:R-:W1:Y:S01]  /*05a0*/  LDC.64 R8, c[0x0][0x388] ;  /* 0x0000e200ff087b82 */ /* 0x000e620000000a00 */
[----:B------:R-:W-:Y:S01]  /*05b0*/  IMAD R19, R7, R0, R3 ;  /* 0x0000000007137224 */ /* 0x000fe200078e0203 */
[----:B------:R-:W-:-:S04]  /*05c0*/  IADD3 R5, PT, PT, R4, R7, RZ ;  /* 0x0000000704057210 */ /* 0x000fc80007ffe0ff */
[-C--:B------:R-:W-:Y:S02]  /*05d0*/  IADD3 R17, PT, PT, R19, R0.reuse, RZ ;  /* 0x0000000013117210 */ /* 0x080fe40007ffe0ff */
[----:B------:R-:W2:Y:S02]  /*05e0*/  LDC.64 R12, c[0x0][0x380] ;  /* 0x0000e000ff0c7b82 */ /* 0x000ea40000000a00 */
[----:B------:R-:W-:Y:S01]  /*05f0*/  IADD3 R11, PT, PT, R17, R0, RZ ;  /* 0x00000000110b7210 */ /* 0x000fe20007ffe0ff */
[----:B-1----:R-:W-:-:S04]  /*0600*/  IMAD.WIDE.U32 R18, R19, 0x4, R8 ;  /* 0x0000000413127825 */ /* 0x002fc800078e0008 */
[----:B------:R-:W-:Y:S02]  /*0610*/  IMAD.WIDE.U32 R16, R17, 0x4, R8 ;  /* 0x0000000411107825 */ /* 0x000fe400078e0008 */
[----:B0-----:R-:W3:Y:S02]  /*0620*/  LDG.E R18, desc[UR8][R18.64] ;  /* 0x0000000812127981 */ /* 0x001ee4000c1e1900 */
[----:B--2---:R-:W-:Y:S02]  /*0630*/  IMAD.WIDE R12, R5, 0x4, R12 ;  /* 0x00000004050c7825 */ /* 0x004fe400078e020c */
[----:B------:R-:W2:Y:S02]  /*0640*/  LDG.E R16, desc[UR8][R16.64] ;  /* 0x0000000810107981 */ /* 0x000ea4000c1e1900 */
[C-C-:B------:R-:W-:Y:S01]  /*0650*/  IMAD.WIDE.U32 R14, R11.reuse, 0x4, R8.reuse ;  /* 0x000000040b0e7825 */ /* 0x140fe200078e0008 */
[----:B------:R-:W-:Y:S01]  /*0660*/  IADD3 R11, PT, PT, R11, R0, RZ ;  /* 0x000000000b0b7210 */ /* 0x000fe20007ffe0ff */
[----:B------:R-:W3:Y:S04]  /*0670*/  LDG.E R5, desc[UR8][R12.64] ;  /* 0x000000080c057981 */ /* 0x000ee8000c1e1900 */
[----:B------:R-:W2:Y:S01]  /*0680*/  LDG.E R2, desc[UR8][R12.64+0x4] ;  /* 0x000004080c027981 */ /* 0x000ea2000c1e1900 */
[----:B------:R-:W-:-:S03]  /*0690*/  IMAD.WIDE.U32 R8, R11, 0x4, R8 ;  /* 0x000000040b087825 */ /* 0x000fc600078e0008 */
[----:B------:R-:W4:Y:S04]  /*06a0*/  LDG.E R14, desc[UR8][R14.64] ;  /* 0x000000080e0e7981 */ /* 0x000f28000c1e1900 */
[----:B------:R-:W4:Y:S04]  /*06b0*/  LDG.E R11, desc[UR8][R12.64+0x8] ;  /* 0x000008080c0b7981 */ /* 0x000f28000c1e1900 */
[----:B------:R-:W5:Y:S04]  /*06c0*/  LDG.E R21, desc[UR8][R12.64+0xc] ;  /* 0x00000c080c157981 */ /* 0x000f68000c1e1900 */
[----:B------:R-:W5:Y:S01]  /*06d0*/  LDG.E R8, desc[UR8][R8.64] ;  /* 0x0000000808087981 */ /* 0x000f62000c1e1900 */
[----:B------:R-:W-:Y:S01]  /*06e0*/  IADD3 R7, PT, PT, R7, 0x4, RZ ;  /* 0x0000000407077810 */ /* 0x000fe20007ffe0ff */
[----:B---3--:R-:W-:-:S04]  /*06f0*/  FFMA R5, R5, R18, R10 ;  /* 0x0000001205057223 */ /* 0x008fc8000000000a */
[----:B--2---:R-:W-:-:S04]  /*0700*/  FFMA R2, R2, R16, R5 ;  /* 0x0000001002027223 */ /* 0x004fc80000000005 */
[----:B----4-:R-:W-:-:S04]  /*0710*/  FFMA R2, R11, R14, R2 ;  /* 0x0000000e0b027223 */ /* 0x010fc80000000002 */
[----:B-----5:R-:W-:-:S07]  /*0720*/  FFMA R10, R21, R8, R2 ;  /* 0x00000008150a7223 */ /* 0x020fce0000000002 */
.L_x_3:
[----:B------:R-:W-:Y:S05]  /*0730*/  @!P1 BRA `(.L_x_2) ;  /* 0x00000000006c9947 */ /* 0x000fea0003800000 */
[----:B------:R-:W1:Y:S01]  /*0740*/  LDC.64 R18, c[0x0][0x388] ;  /* 0x0000e200ff127b82 */ /* 0x000e620000000a00 */
[----:B------:R-:W-:Y:S02]  /*0750*/  ISETP.NE.AND P0, PT, R6, 0x1, PT ;  /* 0x000000010600780c */ /* 0x000fe40003f05270 */
[----:B------:R-:W-:-:S04]  /*0760*/  LOP3.LUT R2, R0, 0x1, RZ, 0xc0, !PT ;  /* 0x0000000100027812 */ /* 0x000fc800078ec0ff */
[----:B------:R-:W-:Y:S01]  /*0770*/  ISETP.NE.U32.AND P1, PT, R2, 0x1, PT ;  /* 0x000000010200780c */ /* 0x000fe20003f25070 */
[----:B------:R-:W2:Y:S06]  /*0780*/  LDC.64 R8, c[0x0][0x380] ;  /* 0x0000e000ff087b82 */ /* 0x000eac0000000a00 */
[C---:B------:R-:W-:Y:S01]  /*0790*/  @P0 IMAD R17, R7.reuse, R0, R3 ;  /* 0x0000000007110224 */ /* 0x040fe200078e0203 */
[----:B------:R-:W-:Y:S01]  /*07a0*/  @P0 IADD3 R5, PT, PT, R4, R7, RZ ;  /* 0x0000000704050210 */ /* 0x000fe20007ffe0ff */
[----:B------:R-:W3:Y:S01]  /*07b0*/  LDC.64 R14, c[0x0][0x380] ;  /* 0x0000e000ff0e7b82 */ /* 0x000ee20000000a00 */
[----:B------:R-:W-:-:S02]  /*07c0*/  @P0 IADD3 R7, PT, PT, R7, 0x2, RZ ;  /* 0x0000000207070810 */ /* 0x000fc40007ffe0ff */
[----:B------:R-:W-:-:S05]  /*07d0*/  @P0 IADD3 R11, PT, PT, R17, R0, RZ ;  /* 0x00000000110b0210 */ /* 0x000fca0007ffe0ff */
[----:B------:R-:W4:Y:S01]  /*07e0*/  LDC.64 R12, c[0x0][0x388] ;  /* 0x0000e200ff0c7b82 */ /* 0x000f220000000a00 */
[----:B-1----:R-:W-:-:S04]  /*07f0*/  @P0 IMAD.WIDE.U32 R16, R17, 0x4, R18 ;  /* 0x0000000411100825 */ /* 0x002fc800078e0012 */
[----:B------:R-:W-:Y:S02]  /*0800*/  @P0 IMAD.WIDE.U32 R18, R11, 0x4, R18 ;  /* 0x000000040b120825 */ /* 0x000fe400078e0012 */
[----:B0-----:R-:W5:Y:S02]  /*0810*/  @P0 LDG.E R16, desc[UR8][R16.64] ;  /* 0x0000000810100981 */ /* 0x001f64000c1e1900 */
[----:B--2---:R-:W-:Y:S01]  /*0820*/  @P0 IMAD.WIDE R8, R5, 0x4, R8 ;  /* 0x0000000405080825 */ /* 0x004fe200078e0208 */
[----:B------:R-:W-:Y:S01]  /*0830*/  @!P1 IADD3 R5, PT, PT, R4, R7, RZ ;  /* 0x0000000704059210 */ /* 0x000fe20007ffe0ff */
[----:B------:R-:W2:Y:S02]  /*0840*/  @P0 LDG.E R18, desc[UR8][R18.64] ;  /* 0x0000000812120981 */ /* 0x000ea4000c1e1900 */
[----:B------:R-:W-:Y:S02]  /*0850*/  @!P1 IMAD R7, R7, R0, R3 ;  /* 0x0000000007079224 */ /* 0x000fe400078e0203 */
[----:B------:R-:W5:Y:S01]  /*0860*/  @P0 LDG.E R11, desc[UR8][R8.64] ;  /* 0x00000008080b0981 */ /* 0x000f62000c1e1900 */
[----:B---3--:R-:W-:-:S03]  /*0870*/  @!P1 IMAD.WIDE R14, R5, 0x4, R14 ;  /* 0x00000004050e9825 */ /* 0x008fc600078e020e */
[----:B------:R-:W2:Y:S04]  /*0880*/  @P0 LDG.E R0, desc[UR8][R8.64+0x4] ;  /* 0x0000040808000981 */ /* 0x000ea8000c1e1900 */
[----:B------:R-:W3:Y:S01]  /*0890*/  @!P1 LDG.E R15, desc[UR8][R14.64] ;  /* 0x000000080e0f9981 */ /* 0x000ee2000c1e1900 */
[----:B----4-:R-:W-:-:S06]  /*08a0*/  @!P1 IMAD.WIDE.U32 R12, R7, 0x4, R12 ;  /* 0x00000004070c9825 */ /* 0x010fcc00078e000c */
[----:B------:R-:W3:Y:S01]  /*08b0*/  @!P1 LDG.E R12, desc[UR8][R12.64] ;  /* 0x000000080c0c9981 */ /* 0x000ee2000c1e1900 */
[----:B-----5:R-:W-:-:S04]  /*08c0*/  @P0 FFMA R11, R11, R16, R10 ;  /* 0x000000100b0b0223 */ /* 0x020fc8000000000a */
[----:B--2---:R-:W-:-:S04]  /*08d0*/  @P0 FFMA R10, R0, R18, R11 ;  /* 0x00000012000a0223 */ /* 0x004fc8000000000b */
[----:B---3--:R-:W-:-:S07]  /*08e0*/  @!P1 FFMA R10, R15, R12, R10 ;  /* 0x0000000c0f0a9223 */ /* 0x008fce000000000a */
.L_x_2:
[----:B------:R-:W1:Y:S01]  /*08f0*/  LDC.64 R6, c[0x0][0x390] ;  /* 0x0000e400ff067b82 */ /* 0x000e620000000a00 */
[----:B------:R-:W-:-:S05]  /*0900*/  IADD3 R3, PT, PT, R3, R4, RZ ;  /* 0x0000000403037210 */ /* 0x000fca0007ffe0ff */
[----:B-1----:R-:W-:-:S05]  /*0910*/  IMAD.WIDE R2, R3, 0x4, R6 ;  /* 0x0000000403027825 */ /* 0x002fca00078e0206 */
[----:B0-----:R-:W-:Y:S01]  /*0920*/  STG.E desc[UR8][R2.64], R10 ;  /* 0x0000000a02007986 */ /* 0x001fe2000c101908 */
[----:B------:R-:W-:Y:S05]  /*0930*/  EXIT ;  /* 0x000000000000794d */ /* 0x000fea0003800000 */
.L_x_4:
[----:B------:R-:W-:-:S00]  /*0940*/  BRA `(.L_x_4) ;  /* 0xfffffffc00fc7947 */ /* 0x000fc0000383ffff */
[----:B------:R-:W-:-:S00]  /*0950*/  NOP ;  /* 0x0000000000007918 */ /* 0x000fc00000000000 */
        /* <DEDUP_REMOVED lines=10> */
.L_x_5:


//--------------------- .nv.shared.reserved.0     --------------------------
	.section	.nv.shared.reserved.0,"aw",@nobits
	.weak		__nv_reservedSMEM_offset_0_alias
	.size		__nv_reservedSMEM_offset_0_alias, 0, 64
	.other		__nv_reservedSMEM_offset_0_alias,@"STO_CUDA_RESERVED_SHARED STV_DEFAULT"
__nv_reservedSMEM_offset_0_alias:
	.zero		0
	.zero		64


//--------------------- .nv.constant0._Z9matrixMulPfS_S_i --------------------------
	.section	.nv.constant0._Z9matrixMulPfS_S_i,"a",@progbits
	.sectionflags	@""
	.align	4
.nv.constant0._Z9matrixMulPfS_S_i:
	.zero		924


//--------------------- SYMBOLS --------------------------

	.type		.nv.reservedSmem.offset0,@object
	.size		.nv.reservedSmem.offset0,0x4
